//
// Generated by NVIDIA NVVM Compiler
//
// Compiler Build ID: CL-36424714
// Cuda compilation tools, release 13.0, V13.0.88
// Based on NVVM 20.0.0
//

.version 9.0
.target sm_100
.address_size 64

	// .globl	_Z20histo_private_kernelPcjPj
// _ZZ20histo_private_kernelPcjPjE7histo_s has been demoted

.visible .entry _Z20histo_private_kernelPcjPj(
	.param .u64 .ptr .align 1 _Z20histo_private_kernelPcjPj_param_0,
	.param .u32 _Z20histo_private_kernelPcjPj_param_1,
	.param .u64 .ptr .align 1 _Z20histo_private_kernelPcjPj_param_2
)
{
	.reg .pred 	%p<12>;
	.reg .b16 	%rs<6>;
	.reg .b32 	%r<63>;
	.reg .b64 	%rd<13>;
	// demoted variable
	.shared .align 4 .b8 _ZZ20histo_private_kernelPcjPjE7histo_s[28];
	ld.param.u64 	%rd6, [_Z20histo_private_kernelPcjPj_param_0];
	ld.param.u32 	%r29, [_Z20histo_private_kernelPcjPj_param_1];
	ld.param.u64 	%rd7, [_Z20histo_private_kernelPcjPj_param_2];
	mov.u32 	%r62, %tid.x;
	setp.gt.u32 	%p1, %r62, 6;
	@%p1 bra 	$L__BB0_3;
	mov.u32 	%r2, %ntid.x;
	shl.b32 	%r30, %r62, 2;
	mov.u32 	%r31, _ZZ20histo_private_kernelPcjPjE7histo_s;
	add.s32 	%r52, %r31, %r30;
	shl.b32 	%r4, %r2, 2;
	mov.u32 	%r53, %r62;
$L__BB0_2:
	mov.b32 	%r32, 0;
	st.shared.u32 	[%r52], %r32;
	add.s32 	%r53, %r53, %r2;
	add.s32 	%r52, %r52, %r4;
	setp.lt.u32 	%p2, %r53, 7;
	@%p2 bra 	$L__BB0_2;
$L__BB0_3:
	bar.sync 	0;
	mov.u32 	%r35, %ctaid.x;
	mov.u32 	%r9, %ntid.x;
	mad.lo.s32 	%r54, %r35, %r9, %r62;
	setp.ge.u32 	%p3, %r54, %r29;
	mov.b32 	%r58, -1;
	mov.b32 	%r57, 0;
	@%p3 bra 	$L__BB0_11;
	mov.u32 	%r38, %nctaid.x;
	mul.lo.s32 	%r11, %r9, %r38;
	cvta.to.global.u64 	%rd1, %rd6;
	mov.b32 	%r57, 0;
	mov.b32 	%r58, -1;
$L__BB0_5:
	mov.u32 	%r14, %r57;
	mov.u32 	%r13, %r58;
	cvt.u64.u32 	%rd8, %r54;
	add.s64 	%rd9, %rd1, %rd8;
	ld.global.u8 	%rs2, [%rd9];
	add.s16 	%rs1, %rs2, -97;
	and.b16  	%rs3, %rs1, 255;
	setp.gt.u16 	%p4, %rs3, 25;
	@%p4 bra 	$L__BB0_10;
	and.b16  	%rs4, %rs1, 252;
	shr.u16 	%rs5, %rs4, 2;
	cvt.u32.u16 	%r58, %rs5;
	setp.ne.s32 	%p5, %r13, %r58;
	@%p5 bra 	$L__BB0_8;
	add.s32 	%r57, %r14, 1;
	mov.u32 	%r58, %r13;
	bra.uni 	$L__BB0_10;
$L__BB0_8:
	setp.eq.s32 	%p6, %r14, 0;
	mov.b32 	%r57, 1;
	@%p6 bra 	$L__BB0_10;
	shl.b32 	%r41, %r13, 2;
	mov.u32 	%r42, _ZZ20histo_private_kernelPcjPjE7histo_s;
	add.s32 	%r43, %r42, %r41;
	atom.shared.add.u32 	%r44, [%r43], %r14;
$L__BB0_10:
	add.s32 	%r54, %r54, %r11;
	setp.lt.u32 	%p7, %r54, %r29;
	@%p7 bra 	$L__BB0_5;
$L__BB0_11:
	setp.eq.s32 	%p8, %r57, 0;
	@%p8 bra 	$L__BB0_13;
	shl.b32 	%r45, %r58, 2;
	mov.u32 	%r46, _ZZ20histo_private_kernelPcjPjE7histo_s;
	add.s32 	%r47, %r46, %r45;
	atom.shared.add.u32 	%r48, [%r47], %r57;
$L__BB0_13:
	setp.gt.u32 	%p9, %r62, 6;
	bar.sync 	0;
	@%p9 bra 	$L__BB0_18;
	mul.wide.u32 	%rd10, %r62, 4;
	cvta.to.global.u64 	%rd11, %rd7;
	add.s64 	%rd12, %rd11, %rd10;
	mul.wide.u32 	%rd3, %r9, 4;
	shl.b32 	%r49, %r62, 2;
	mov.u32 	%r50, _ZZ20histo_private_kernelPcjPjE7histo_s;
	add.s32 	%r61, %r50, %r49;
	shl.b32 	%r23, %r9, 2;
$L__BB0_15:
	ld.shared.u32 	%r26, [%r61];
	setp.eq.s32 	%p10, %r26, 0;
	@%p10 bra 	$L__BB0_17;
	atom.global.add.u32 	%r51, [%rd12], %r26;
$L__BB0_17:
	add.s32 	%r62, %r62, %r9;
	add.s64 	%rd12, %rd12, %rd3;
	add.s32 	%r61, %r61, %r23;
	setp.lt.u32 	%p11, %r62, 7;
	@%p11 bra 	$L__BB0_15;
$L__BB0_18:
	ret;

}


// ===== COMPILED SASS (sm_100) =====

	.target	sm_100

	.elftype	@"ET_EXEC"


//--------------------- .note.nv.tkinfo           --------------------------
	.section	.note.nv.tkinfo,"",@"SHT_NOTE"
	.sectionflags	@"SHF_NOTE_NV_TKINFO"
	.tkinfo
        /*0018*/ 	.word	0x00000002
        /*0030*/ 	.string	""
        /*0030*/ 	.string	"ptxas"
        /*0030*/ 	.string	"Cuda compilation tools, release 13.0, V13.0.88"
        /*0030*/ 	.string	"Build cuda_13.0.r13.0/compiler.36424714_0"
        /*0030*/ 	.string	"-arch sm_100 -m 64 "



//--------------------- .note.nv.cuinfo           --------------------------
	.section	.note.nv.cuinfo,"",@"SHT_NOTE"
	.sectionflags	@"SHF_NOTE_NV_CUINFO"
        /*0018*/ 	.short	0x0002
        /*001a*/ 	.short	0x0064
        /*001c*/ 	.short	0x0082
	.zero		2


//--------------------- .nv.info                  --------------------------
	.section	.nv.info,"",@"SHT_CUDA_INFO"
	.align	4


	//----- nvinfo : EIATTR_REGCOUNT
	.align		4
        /*0000*/ 	.byte	0x04, 0x2f
        /*0002*/ 	.short	(.L_1 - .L_0)
	.align		4
.L_0:
        /*0004*/ 	.word	index@(_Z20histo_private_kernelPcjPj)
        /*0008*/ 	.word	0x0000000d


	//----- nvinfo : EIATTR_FRAME_SIZE
	.align		4
.L_1:
        /*000c*/ 	.byte	0x04, 0x11
        /*000e*/ 	.short	(.L_3 - .L_2)
	.align		4
.L_2:
        /*0010*/ 	.word	index@(_Z20histo_private_kernelPcjPj)
        /*0014*/ 	.word	0x00000000


	//----- nvinfo : EIATTR_MIN_STACK_SIZE
	.align		4
.L_3:
        /*0018*/ 	.byte	0x04, 0x12
        /*001a*/ 	.short	(.L_5 - .L_4)
	.align		4
.L_4:
        /*001c*/ 	.word	index@(_Z20histo_private_kernelPcjPj)
        /*0020*/ 	.word	0x00000000
.L_5:


//--------------------- .nv.compat                --------------------------
	.section	.nv.compat,"",@"SHT_CUDA_COMPAT_INFO"
	.align	4
        /*0000*/ 	.byte	0x02, 0x09, 0x00, 0x00, 0x02, 0x02, 0x01, 0x00, 0x02, 0x05, 0x05, 0x00, 0x03, 0x07, 0x01, 0x01
        /*0010*/ 	.byte	0x02, 0x03, 0x00, 0x00, 0x02, 0x06, 0x01, 0x00, 0x04, 0x0b, 0x08, 0x00, 0x09, 0x00, 0x00, 0x00
        /*0020*/ 	.byte	0x00, 0x00, 0x00, 0x00


//--------------------- .nv.info._Z20histo_private_kernelPcjPj --------------------------
	.section	.nv.info._Z20histo_private_kernelPcjPj,"",@"SHT_CUDA_INFO"
	.sectionflags	@""
	.align	4


	//----- nvinfo : EIATTR_CUDA_API_VERSION
	.align		4
        /*0000*/ 	.byte	0x04, 0x37
        /*0002*/ 	.short	(.L_7 - .L_6)
.L_6:
        /*0004*/ 	.word	0x00000082


	//----- nvinfo : EIATTR_KPARAM_INFO
	.align		4
.L_7:
        /*0008*/ 	.byte	0x04, 0x17
        /*000a*/ 	.short	(.L_9 - .L_8)
.L_8:
        /*000c*/ 	.word	0x00000000
        /*0010*/ 	.short	0x0002
        /*0012*/ 	.short	0x0010
        /*0014*/ 	.byte	0x00, 0xf5, 0x21, 0x00


	//----- nvinfo : EIATTR_KPARAM_INFO
	.align		4
.L_9:
        /*0018*/ 	.byte	0x04, 0x17
        /*001a*/ 	.short	(.L_11 - .L_10)
.L_10:
        /*001c*/ 	.word	0x00000000
        /*0020*/ 	.short	0x0001
        /*0022*/ 	.short	0x0008
        /*0024*/ 	.byte	0x00, 0xf0, 0x11, 0x00


	//----- nvinfo : EIATTR_KPARAM_INFO
	.align		4
.L_11:
        /*0028*/ 	.byte	0x04, 0x17
        /*002a*/ 	.short	(.L_13 - .L_12)
.L_12:
        /*002c*/ 	.word	0x00000000
        /*0030*/ 	.short	0x0000
        /*0032*/ 	.short	0x0000
        /*0034*/ 	.byte	0x00, 0xf5, 0x21, 0x00


	//----- nvinfo : EIATTR_SPARSE_MMA_MASK
	.align		4
.L_13:
        /*0038*/ 	.byte	0x03, 0x50
        /*003a*/ 	.short	0x0000


	//----- nvinfo : EIATTR_MAXREG_COUNT
	.align		4
        /*003c*/ 	.byte	0x03, 0x1b
        /*003e*/ 	.short	0x00ff


	//----- nvinfo : EIATTR_NUM_BARRIERS
	.align		4
        /*0040*/ 	.byte	0x02, 0x4c
        /*0042*/ 	.byte	0x01
	.zero		1


	//----- nvinfo : EIATTR_MERCURY_ISA_VERSION
	.align		4
        /*0044*/ 	.byte	0x03, 0x5f
        /*0046*/ 	.short	0x0101


	//----- nvinfo : EIATTR_VRC_CTA_INIT_COUNT
	.align		4
        /*0048*/ 	.byte	0x02, 0x4a
	.zero		1
	.zero		1


	//----- nvinfo : EIATTR_EXIT_INSTR_OFFSETS
	.align		4
        /*004c*/ 	.byte	0x04, 0x1c
        /*004e*/ 	.short	(.L_15 - .L_14)


	//   ....[0]....
.L_14:
        /*0050*/ 	.word	0x000004b0


	//   ....[1]....
        /*0054*/ 	.word	0x000005d0


	//----- nvinfo : EIATTR_CRS_STACK_SIZE
	.align		4
.L_15:
        /*0058*/ 	.byte	0x04, 0x1e
        /*005a*/ 	.short	(.L_17 - .L_16)
.L_16:
        /*005c*/ 	.word	0x00000000


	//----- nvinfo : EIATTR_CBANK_PARAM_SIZE
	.align		4
.L_17:
        /*0060*/ 	.byte	0x03, 0x19
        /*0062*/ 	.short	0x0018


	//----- nvinfo : EIATTR_PARAM_CBANK
	.align		4
        /*0064*/ 	.byte	0x04, 0x0a
        /*0066*/ 	.short	(.L_19 - .L_18)
	.align		4
.L_18:
        /*0068*/ 	.word	index@(.nv.constant0._Z20histo_private_kernelPcjPj)
        /*006c*/ 	.short	0x0380
        /*006e*/ 	.short	0x0018


	//----- nvinfo : EIATTR_SW_WAR
	.align		4
.L_19:
        /*0070*/ 	.byte	0x04, 0x36
        /*0072*/ 	.short	(.L_21 - .L_20)
.L_20:
        /*0074*/ 	.word	0x00000008
.L_21:


//--------------------- .nv.callgraph             --------------------------
	.section	.nv.callgraph,"",@"SHT_CUDA_CALLGRAPH"
	.align	4
	.sectionentsize	8
	.align		4
        /*0000*/ 	.word	0x00000000
	.align		4
        /*0004*/ 	.word	0xffffffff
	.align		4
        /*0008*/ 	.word	0x00000000
	.align		4
        /*000c*/ 	.word	0xfffffffe
	.align		4
        /*0010*/ 	.word	0x00000000
	.align		4
        /*0014*/ 	.word	0xfffffffd
	.align		4
        /*0018*/ 	.word	0x00000000
	.align		4
        /*001c*/ 	.word	0xfffffffc


//--------------------- .text._Z20histo_private_kernelPcjPj --------------------------
	.section	.text._Z20histo_private_kernelPcjPj,"ax",@progbits
	.align	128
        .global         _Z20histo_private_kernelPcjPj
        .type           _Z20histo_private_kernelPcjPj,@function
        .size           _Z20histo_private_kernelPcjPj,(.L_x_14 - _Z20histo_private_kernelPcjPj)
        .other          _Z20histo_private_kernelPcjPj,@"STO_CUDA_ENTRY STV_DEFAULT"
_Z20histo_private_kernelPcjPj:
.text._Z20histo_private_kernelPcjPj:
[----:B------:R-:W-:Y:S01]  /*0000*/  LDC R1, c[0x0][0x37c] ;  /* 0x0000df00ff017b82 */ /* 0x000fe20000000800 */
[----:B------:R-:W0:Y:S01]  /*0010*/  S2R R5, SR_TID.X ;  /* 0x0000000000057919 */ /* 0x000e220000002100 */
[----:B------:R-:W-:Y:S01]  /*0020*/  BSSY.RECONVERGENT B0, `(.L_x_0) ;  /* 0x000000e000007945 */ /* 0x000fe20003800200 */
[----:B0-----:R-:W-:-:S13]  /*0030*/  ISETP.GT.U32.AND P0, PT, R5, 0x6, PT ;  /* 0x000000060500780c */ /* 0x001fda0003f04070 */
[----:B------:R-:W-:Y:S05]  /*0040*/  @P0 BRA `(.L_x_1) ;  /* 0x00000000002c0947 */ /* 0x000fea0003800000 */
[----:B------:R-:W0:Y:S01]  /*0050*/  S2UR UR5, SR_CgaCtaId ;  /* 0x00000000000579c3 */ /* 0x000e220000008800 */
[----:B------:R-:W-:Y:S01]  /*0060*/  UMOV UR4, 0x400 ;  /* 0x0000040000047882 */ /* 0x000fe20000000000 */
[----:B------:R-:W-:-:S06]  /*0070*/  IMAD.MOV.U32 R2, RZ, RZ, R5 ;  /* 0x000000ffff027224 */ /* 0x000fcc00078e0005 */
[----:B------:R-:W1:Y:S01]  /*0080*/  LDC R3, c[0x0][0x360] ;  /* 0x0000d800ff037b82 */ /* 0x000e620000000800 */
[----:B0-----:R-:W-:-:S06]  /*0090*/  ULEA UR4, UR5, UR4, 0x18 ;  /* 0x0000000405047291 */ /* 0x001fcc000f8ec0ff */
[----:B------:R-:W-:-:S07]  /*00a0*/  LEA R0, R5, UR4, 0x2 ;  /* 0x0000000405007c11 */ /* 0x000fce000f8e10ff */
.L_x_2:
[C---:B-1----:R-:W-:Y:S01]  /*00b0*/  IMAD.IADD R2, R3.reuse, 0x1, R2 ;  /* 0x0000000103027824 */ /* 0x042fe200078e0202 */
[----:B------:R0:W-:Y:S04]  /*00c0*/  STS [R0], RZ ;  /* 0x000000ff00007388 */ /* 0x0001e80000000800 */
[----:B------:R-:W-:Y:S01]  /*00d0*/  ISETP.GE.U32.AND P0, PT, R2, 0x7, PT ;  /* 0x000000070200780c */ /* 0x000fe20003f06070 */
[----:B0-----:R-:W-:-:S12]  /*00e0*/  IMAD R0, R3, 0x4, R0 ;  /* 0x0000000403007824 */ /* 0x001fd800078e0200 */
[----:B------:R-:W-:Y:S05]  /*00f0*/  @!P0 BRA `(.L_x_2) ;  /* 0xfffffffc00ec8947 */ /* 0x000fea000383ffff */
.L_x_1:
[----:B------:R-:W-:Y:S05]  /*0100*/  BSYNC.RECONVERGENT B0 ;  /* 0x0000000000007941 */ /* 0x000fea0003800200 */
.L_x_0:
[----:B------:R-:W0:Y:S01]  /*0110*/  S2UR UR4, SR_CTAID.X ;  /* 0x00000000000479c3 */ /* 0x000e220000002500 */
[----:B------:R-:W1:Y:S01]  /*0120*/  LDCU UR5, c[0x0][0x388] ;  /* 0x00007100ff0577ac */ /* 0x000e620008000800 */
[----:B------:R-:W-:Y:S01]  /*0130*/  BSSY.RECONVERGENT B0, `(.L_x_3) ;  /* 0x000002c000007945 */ /* 0x000fe20003800200 */
[----:B------:R-:W-:Y:S01]  /*0140*/  IMAD.MOV.U32 R4, RZ, RZ, -0x1 ;  /* 0xffffffffff047424 */ /* 0x000fe200078e00ff */
[----:B------:R-:W2:Y:S01]  /*0150*/  LDCU.64 UR6, c[0x0][0x358] ;  /* 0x00006b00ff0677ac */ /* 0x000ea20008000a00 */
[----:B------:R-:W-:-:S03]  /*0160*/  IMAD.MOV.U32 R6, RZ, RZ, RZ ;  /* 0x000000ffff067224 */ /* 0x000fc600078e00ff */
[----:B------:R-:W0:Y:S01]  /*0170*/  LDC R10, c[0x0][0x360] ;  /* 0x0000d800ff0a7b82 */ /* 0x000e220000000800 */
[----:B------:R-:W3:Y:S01]  /*0180*/  LDCU UR10, c[0x0][0x388] ;  /* 0x00007100ff0a77ac */ /* 0x000ee20008000800 */
[----:B------:R-:W4:Y:S01]  /*0190*/  LDCU.64 UR8, c[0x0][0x380] ;  /* 0x00007000ff0877ac */ /* 0x000f220008000a00 */
[----:B0-----:R-:W-:-:S05]  /*01a0*/  IMAD R0, R10, UR4, R5 ;  /* 0x000000040a007c24 */ /* 0x001fca000f8e0205 */
[----:B------:R-:W-:Y:S01]  /*01b0*/  BAR.SYNC.DEFER_BLOCKING 0x0 ;  /* 0x0000000000007b1d */ /* 0x000fe20000010000 */
[----:B-1----:R-:W-:-:S13]  /*01c0*/  ISETP.GE.U32.AND P0, PT, R0, UR5, PT ;  /* 0x0000000500007c0c */ /* 0x002fda000bf06070 */
[----:B--234-:R-:W-:Y:S05]  /*01d0*/  @P0 BRA `(.L_x_4) ;  /* 0x0000000000840947 */ /* 0x01cfea0003800000 */
[----:B------:R-:W0:Y:S01]  /*01e0*/  LDCU UR4, c[0x0][0x370] ;  /* 0x00006e00ff0477ac */ /* 0x000e220008000800 */
[----:B------:R-:W-:Y:S01]  /*01f0*/  IMAD.MOV.U32 R6, RZ, RZ, RZ ;  /* 0x000000ffff067224 */ /* 0x000fe200078e00ff */
[----:B------:R-:W-:Y:S01]  /*0200*/  MOV R4, 0xffffffff ;  /* 0xffffffff00047802 */ /* 0x000fe20000000f00 */
[----:B0-----:R-:W-:-:S07]  /*0210*/  IMAD R7, R10, UR4, RZ ;  /* 0x000000040a077c24 */ /* 0x001fce000f8e02ff */
.L_x_7:
[----:B0-----:R-:W-:-:S05]  /*0220*/  IADD3 R2, P0, PT, R0, UR8, RZ ;  /* 0x0000000800027c10 */ /* 0x001fca000ff1e0ff */
[----:B------:R-:W-:-:S05]  /*0230*/  IMAD.X R3, RZ, RZ, UR9, P0 ;  /* 0x00000009ff037e24 */ /* 0x000fca00080e06ff */
[----:B------:R-:W2:Y:S01]  /*0240*/  LDG.E.U8 R2, desc[UR6][R2.64] ;  /* 0x0000000602027981 */ /* 0x000ea2000c1e1100 */
[----:B------:R-:W-:Y:S01]  /*0250*/  IMAD.IADD R0, R7, 0x1, R0 ;  /* 0x0000000107007824 */ /* 0x000fe200078e0200 */
[----:B------:R-:W-:Y:S04]  /*0260*/  BSSY.RECONVERGENT B1, `(.L_x_5) ;  /* 0x0000017000017945 */ /* 0x000fe80003800200 */
[----:B------:R-:W-:Y:S01]  /*0270*/  ISETP.GE.U32.AND P0, PT, R0, UR10, PT ;  /* 0x0000000a00007c0c */ /* 0x000fe2000bf06070 */
[----:B--2---:R-:W-:-:S05]  /*0280*/  VIADD R9, R2, 0xffffff9f ;  /* 0xffffff9f02097836 */ /* 0x004fca0000000000 */
[----:B------:R-:W-:-:S04]  /*0290*/  LOP3.LUT R8, R9, 0xff, RZ, 0xc0, !PT ;  /* 0x000000ff09087812 */ /* 0x000fc800078ec0ff */
[----:B------:R-:W-:-:S13]  /*02a0*/  ISETP.GT.U32.AND P1, PT, R8, 0x19, PT ;  /* 0x000000190800780c */ /* 0x000fda0003f24070 */
[----:B------:R-:W-:Y:S05]  /*02b0*/  @P1 BRA `(.L_x_6) ;  /* 0x0000000000441947 */ /* 0x000fea0003800000 */
[----:B------:R-:W-:Y:S01]  /*02c0*/  LOP3.LUT R2, R9, 0xfc, RZ, 0xc0, !PT ;  /* 0x000000fc09027812 */ /* 0x000fe200078ec0ff */
[----:B------:R-:W-:-:S03]  /*02d0*/  IMAD.MOV.U32 R3, RZ, RZ, R4 ;  /* 0x000000ffff037224 */ /* 0x000fc600078e0004 */
[----:B------:R-:W-:Y:S01]  /*02e0*/  SHF.R.U32.HI R9, RZ, 0x2, R2 ;  /* 0x00000002ff097819 */ /* 0x000fe20000011602 */
[----:B------:R-:W-:-:S03]  /*02f0*/  IMAD.MOV.U32 R2, RZ, RZ, R6 ;  /* 0x000000ffff027224 */ /* 0x000fc600078e0006 */
[-C--:B------:R-:W-:Y:S02]  /*0300*/  ISETP.NE.AND P1, PT, R4, R9.reuse, PT ;  /* 0x000000090400720c */ /* 0x080fe40003f25270 */
[----:B------:R-:W-:-:S11]  /*0310*/  MOV R4, R9 ;  /* 0x0000000900047202 */ /* 0x000fd60000000f00 */
[----:B------:R-:W-:Y:S02]  /*0320*/  @!P1 VIADD R6, R6, 0x1 ;  /* 0x0000000106069836 */ /* 0x000fe40000000000 */
[----:B------:R-:W-:Y:S01]  /*0330*/  @!P1 IMAD.MOV.U32 R4, RZ, RZ, R3 ;  /* 0x000000ffff049224 */ /* 0x000fe200078e0003 */
[----:B------:R-:W-:Y:S06]  /*0340*/  @!P1 BRA `(.L_x_6) ;  /* 0x0000000000209947 */ /* 0x000fec0003800000 */
[----:B------:R-:W-:Y:S01]  /*0350*/  ISETP.NE.AND P1, PT, R6, RZ, PT ;  /* 0x000000ff0600720c */ /* 0x000fe20003f25270 */
[----:B------:R-:W-:-:S12]  /*0360*/  HFMA2 R6, -RZ, RZ, 0, 5.9604644775390625e-08 ;  /* 0x00000001ff067431 */ /* 0x000fd800000001ff */
[----:B------:R-:W-:Y:S05]  /*0370*/  @!P1 BRA `(.L_x_6) ;  /* 0x0000000000149947 */ /* 0x000fea0003800000 */
[----:B------:R-:W0:Y:S01]  /*0380*/  S2UR UR5, SR_CgaCtaId ;  /* 0x00000000000579c3 */ /* 0x000e220000008800 */
[----:B------:R-:W-:Y:S02]  /*0390*/  UMOV UR4, 0x400 ;  /* 0x0000040000047882 */ /* 0x000fe40000000000 */
[----:B0-----:R-:W-:-:S06]  /*03a0*/  ULEA UR4, UR5, UR4, 0x18 ;  /* 0x0000000405047291 */ /* 0x001fcc000f8ec0ff */
[----:B------:R-:W-:-:S05]  /*03b0*/  LEA R3, R3, UR4, 0x2 ;  /* 0x0000000403037c11 */ /* 0x000fca000f8e10ff */
[----:B------:R0:W-:Y:S02]  /*03c0*/  ATOMS.ADD RZ, [R3], R2 ;  /* 0x0000000203ff738c */ /* 0x0001e40000000000 */
.L_x_6:
[----:B------:R-:W-:Y:S05]  /*03d0*/  BSYNC.RECONVERGENT B1 ;  /* 0x0000000000017941 */ /* 0x000fea0003800200 */
.L_x_5:
[----:B------:R-:W-:Y:S05]  /*03e0*/  @!P0 BRA `(.L_x_7) ;  /* 0xfffffffc008c8947 */ /* 0x000fea000383ffff */
.L_x_4:
[----:B------:R-:W-:Y:S05]  /*03f0*/  BSYNC.RECONVERGENT B0 ;  /* 0x0000000000007941 */ /* 0x000fea0003800200 */
.L_x_3:
[----:B------:R-:W-:Y:S01]  /*0400*/  ISETP.NE.AND P0, PT, R6, RZ, PT ;  /* 0x000000ff0600720c */ /* 0x000fe20003f05270 */
[----:B------:R-:W-:Y:S01]  /*0410*/  BSSY.RECONVERGENT B0, `(.L_x_8) ;  /* 0x0000008000007945 */ /* 0x000fe20003800200 */
[----:B------:R-:W-:-:S11]  /*0420*/  ISETP.GT.U32.AND P1, PT, R5, 0x6, PT ;  /* 0x000000060500780c */ /* 0x000fd60003f24070 */
[----:B------:R-:W-:Y:S05]  /*0430*/  @!P0 BRA `(.L_x_9) ;  /* 0x0000000000148947 */ /* 0x000fea0003800000 */
[----:B------:R-:W1:Y:S01]  /*0440*/  S2UR UR5, SR_CgaCtaId ;  /* 0x00000000000579c3 */ /* 0x000e620000008800 */
[----:B------:R-:W-:Y:S02]  /*0450*/  UMOV UR4, 0x400 ;  /* 0x0000040000047882 */ /* 0x000fe40000000000 */
[----:B-1----:R-:W-:-:S06]  /*0460*/  ULEA UR4, UR5, UR4, 0x18 ;  /* 0x0000000405047291 */ /* 0x002fcc000f8ec0ff */
[----:B0-----:R-:W-:-:S05]  /*0470*/  LEA R3, R4, UR4, 0x2 ;  /* 0x0000000404037c11 */ /* 0x001fca000f8e10ff */
[----:B------:R1:W-:Y:S02]  /*0480*/  ATOMS.ADD RZ, [R3], R6 ;  /* 0x0000000603ff738c */ /* 0x0003e40000000000 */
.L_x_9:
[----:B------:R-:W-:Y:S05]  /*0490*/  BSYNC.RECONVERGENT B0 ;  /* 0x0000000000007941 */ /* 0x000fea0003800200 */
.L_x_8:
[----:B------:R-:W-:Y:S06]  /*04a0*/  BAR.SYNC.DEFER_BLOCKING 0x0 ;  /* 0x0000000000007b1d */ /* 0x000fec0000010000 */
[----:B------:R-:W-:Y:S05]  /*04b0*/  @P1 EXIT ;  /* 0x000000000000194d */ /* 0x000fea0003800000 */
[----:B------:R-:W2:Y:S01]  /*04c0*/  S2UR UR5, SR_CgaCtaId ;  /* 0x00000000000579c3 */ /* 0x000ea20000008800 */
[----:B------:R-:W-:-:S07]  /*04d0*/  UMOV UR4, 0x400 ;  /* 0x0000040000047882 */ /* 0x000fce0000000000 */
[----:B01----:R-:W0:Y:S01]  /*04e0*/  LDC.64 R2, c[0x0][0x390] ;  /* 0x0000e400ff027b82 */ /* 0x003e220000000a00 */
[----:B--2---:R-:W-:-:S06]  /*04f0*/  ULEA UR4, UR5, UR4, 0x18 ;  /* 0x0000000405047291 */ /* 0x004fcc000f8ec0ff */
[C---:B------:R-:W-:Y:S01]  /*0500*/  LEA R0, R5.reuse, UR4, 0x2 ;  /* 0x0000000405007c11 */ /* 0x040fe2000f8e10ff */
[----:B0-----:R-:W-:-:S07]  /*0510*/  IMAD.WIDE.U32 R2, R5, 0x4, R2 ;  /* 0x0000000405027825 */ /* 0x001fce00078e0002 */
.L_x_12:
[----:B------:R-:W0:Y:S01]  /*0520*/  LDS R7, [R0] ;  /* 0x0000000000077984 */ /* 0x000e220000000800 */
[----:B------:R-:W-:Y:S01]  /*0530*/  IMAD.IADD R5, R10, 0x1, R5 ;  /* 0x000000010a057824 */ /* 0x000fe200078e0205 */
[----:B------:R-:W-:Y:S04]  /*0540*/  BSSY.RECONVERGENT B0, `(.L_x_10) ;  /* 0x0000005000007945 */ /* 0x000fe80003800200 */
[----:B------:R-:W-:Y:S02]  /*0550*/  ISETP.GE.U32.AND P1, PT, R5, 0x7, PT ;  /* 0x000000070500780c */ /* 0x000fe40003f26070 */
[----:B0-----:R-:W-:-:S13]  /*0560*/  ISETP.NE.AND P0, PT, R7, RZ, PT ;  /* 0x000000ff0700720c */ /* 0x001fda0003f05270 */
[----:B------:R-:W-:Y:S05]  /*0570*/  @!P0 BRA `(.L_x_11) ;  /* 0x0000000000048947 */ /* 0x000fea0003800000 */
[----:B------:R0:W-:Y:S02]  /*0580*/  REDG.E.ADD.STRONG.GPU desc[UR6][R2.64], R7 ;  /* 0x000000070200798e */ /* 0x0001e4000c12e106 */
.L_x_11:
[----:B------:R-:W-:Y:S05]  /*0590*/  BSYNC.RECONVERGENT B0 ;  /* 0x0000000000007941 */ /* 0x000fea0003800200 */
.L_x_10:
[C---:B------:R-:W-:Y:S02]  /*05a0*/  IMAD R0, R10.reuse, 0x4, R0 ;  /* 0x000000040a007824 */ /* 0x040fe400078e0200 */
[----:B0-----:R-:W-:Y:S01]  /*05b0*/  IMAD.WIDE.U32 R2, R10, 0x4, R2 ;  /* 0x000000040a027825 */ /* 0x001fe200078e0002 */
[----:B------:R-:W-:Y:S06]  /*05c0*/  @!P1 BRA `(.L_x_12) ;  /* 0xfffffffc00d49947 */ /* 0x000fec000383ffff */
[----:B------:R-:W-:Y:S05]  /*05d0*/  EXIT ;  /* 0x000000000000794d */ /* 0x000fea0003800000 */
.L_x_13:
[----:B------:R-:W-:-:S00]  /*05e0*/  BRA `(.L_x_13) ;  /* 0xfffffffc00fc7947 */ /* 0x000fc0000383ffff */
[----:B------:R-:W-:-:S00]  /*05f0*/  NOP ;  /* 0x0000000000007918 */ /* 0x000fc00000000000 */
        /* <DEDUP_REMOVED lines=8> */
.L_x_14:


//--------------------- .nv.shared._Z20histo_private_kernelPcjPj --------------------------
	.section	.nv.shared._Z20histo_private_kernelPcjPj,"aw",@nobits
	.sectionflags	@""
	.align	4
.nv.shared._Z20histo_private_kernelPcjPj:
	.zero		1052


//--------------------- .nv.shared.reserved.0     --------------------------
	.section	.nv.shared.reserved.0,"aw",@nobits
	.weak		__nv_reservedSMEM_offset_0_alias
	.size		__nv_reservedSMEM_offset_0_alias, 0, 64
	.other		__nv_reservedSMEM_offset_0_alias,@"STO_CUDA_RESERVED_SHARED STV_DEFAULT"
__nv_reservedSMEM_offset_0_alias:
	.zero		0
	.zero		64


//--------------------- .nv.constant0._Z20histo_private_kernelPcjPj --------------------------
	.section	.nv.constant0._Z20histo_private_kernelPcjPj,"a",@progbits
	.sectionflags	@""
	.align	4
.nv.constant0._Z20histo_private_kernelPcjPj:
	.zero		920


//--------------------- SYMBOLS --------------------------

	.type		.nv.reservedSmem.offset0,@object
	.size		.nv.reservedSmem.offset0,0x4
	.type		.nv.reservedSmem.cap,@object
	.size		.nv.reservedSmem.cap,0x4
